//
// Generated by NVIDIA NVVM Compiler
//
// Compiler Build ID: CL-36424714
// Cuda compilation tools, release 13.0, V13.0.88
// Based on NVVM 20.0.0
//

.version 9.0
.target sm_100
.address_size 64

	// .globl	_Z11helloKernelv

.visible .entry _Z11helloKernelv()
{


	ret;

}


// ===== COMPILED SASS (sm_100) =====

	.target	sm_100

	.elftype	@"ET_EXEC"


//--------------------- .note.nv.tkinfo           --------------------------
	.section	.note.nv.tkinfo,"",@"SHT_NOTE"
	.sectionflags	@"SHF_NOTE_NV_TKINFO"
	.tkinfo
        /*0018*/ 	.word	0x00000002
        /*0030*/ 	.string	""
        /*0030*/ 	.string	"ptxas"
        /*0030*/ 	.string	"Cuda compilation tools, release 13.0, V13.0.88"
        /*0030*/ 	.string	"Build cuda_13.0.r13.0/compiler.36424714_0"
        /*0030*/ 	.string	"-arch sm_100 -m 64 "



//--------------------- .note.nv.cuinfo           --------------------------
	.section	.note.nv.cuinfo,"",@"SHT_NOTE"
	.sectionflags	@"SHF_NOTE_NV_CUINFO"
        /*0018*/ 	.short	0x0002
        /*001a*/ 	.short	0x0064
        /*001c*/ 	.short	0x0082
	.zero		2


//--------------------- .nv.info                  --------------------------
	.section	.nv.info,"",@"SHT_CUDA_INFO"
	.align	4


	//----- nvinfo : EIATTR_REGCOUNT
	.align		4
        /*0000*/ 	.byte	0x04, 0x2f
        /*0002*/ 	.short	(.L_1 - .L_0)
	.align		4
.L_0:
        /*0004*/ 	.word	index@(_Z11helloKernelv)
        /*0008*/ 	.word	0x00000004


	//----- nvinfo : EIATTR_FRAME_SIZE
	.align		4
.L_1:
        /*000c*/ 	.byte	0x04, 0x11
        /*000e*/ 	.short	(.L_3 - .L_2)
	.align		4
.L_2:
        /*0010*/ 	.word	index@(_Z11helloKernelv)
        /*0014*/ 	.word	0x00000000


	//----- nvinfo : EIATTR_MIN_STACK_SIZE
	.align		4
.L_3:
        /*0018*/ 	.byte	0x04, 0x12
        /*001a*/ 	.short	(.L_5 - .L_4)
	.align		4
.L_4:
        /*001c*/ 	.word	index@(_Z11helloKernelv)
        /*0020*/ 	.word	0x00000000
.L_5:


//--------------------- .nv.compat                --------------------------
	.section	.nv.compat,"",@"SHT_CUDA_COMPAT_INFO"
	.align	4
        /*0000*/ 	.byte	0x02, 0x09, 0x00, 0x00, 0x02, 0x02, 0x01, 0x00, 0x02, 0x05, 0x05, 0x00, 0x03, 0x07, 0x01, 0x01
        /*0010*/ 	.byte	0x02, 0x03, 0x00, 0x00, 0x02, 0x06, 0x01, 0x00, 0x04, 0x0b, 0x08, 0x00, 0x09, 0x00, 0x00, 0x00
        /*0020*/ 	.byte	0x00, 0x00, 0x00, 0x00


//--------------------- .nv.info._Z11helloKernelv --------------------------
	.section	.nv.info._Z11helloKernelv,"",@"SHT_CUDA_INFO"
	.sectionflags	@""
	.align	4


	//----- nvinfo : EIATTR_CUDA_API_VERSION
	.align		4
        /*0000*/ 	.byte	0x04, 0x37
        /*0002*/ 	.short	(.L_7 - .L_6)
.L_6:
        /*0004*/ 	.word	0x00000082


	//----- nvinfo : EIATTR_SPARSE_MMA_MASK
	.align		4
.L_7:
        /*0008*/ 	.byte	0x03, 0x50
        /*000a*/ 	.short	0x0000


	//----- nvinfo : EIATTR_MAXREG_COUNT
	.align		4
        /*000c*/ 	.byte	0x03, 0x1b
        /*000e*/ 	.short	0x00ff


	//----- nvinfo : EIATTR_MERCURY_ISA_VERSION
	.align		4
        /*0010*/ 	.byte	0x03, 0x5f
        /*0012*/ 	.short	0x0101


	//----- nvinfo : EIATTR_VRC_CTA_INIT_COUNT
	.align		4
        /*0014*/ 	.byte	0x02, 0x4a
	.zero		1
	.zero		1


	//----- nvinfo : EIATTR_EXIT_INSTR_OFFSETS
	.align		4
        /*0018*/ 	.byte	0x04, 0x1c
        /*001a*/ 	.short	(.L_9 - .L_8)


	//   ....[0]....
.L_8:
        /*001c*/ 	.word	0x00000010


	//----- nvinfo : EIATTR_SW_WAR
	.align		4
.L_9:
        /*0020*/ 	.byte	0x04, 0x36
        /*0022*/ 	.short	(.L_11 - .L_10)
.L_10:
        /*0024*/ 	.word	0x00000008
.L_11:


//--------------------- .nv.callgraph             --------------------------
	.section	.nv.callgraph,"",@"SHT_CUDA_CALLGRAPH"
	.align	4
	.sectionentsize	8
	.align		4
        /*0000*/ 	.word	0x00000000
	.align		4
        /*0004*/ 	.word	0xffffffff
	.align		4
        /*0008*/ 	.word	0x00000000
	.align		4
        /*000c*/ 	.word	0xfffffffe
	.align		4
        /*0010*/ 	.word	0x00000000
	.align		4
        /*0014*/ 	.word	0xfffffffd
	.align		4
        /*0018*/ 	.word	0x00000000
	.align		4
        /*001c*/ 	.word	0xfffffffc


//--------------------- .text._Z11helloKernelv    --------------------------
	.section	.text._Z11helloKernelv,"ax",@progbits
	.align	128
        .global         _Z11helloKernelv
        .type           _Z11helloKernelv,@function
        .size           _Z11helloKernelv,(.L_x_1 - _Z11helloKernelv)
        .other          _Z11helloKernelv,@"STO_CUDA_ENTRY STV_DEFAULT"
_Z11helloKernelv:
.text._Z11helloKernelv:
[----:B------:R-:W-:Y:S01]  /*0000*/  LDC R1, c[0x0][0x37c] ;  /* 0x0000df00ff017b82 */ /* 0x000fe20000000800 */
[----:B------:R-:W-:Y:S05]  /*0010*/  EXIT ;  /* 0x000000000000794d */ /* 0x000fea0003800000 */
.L_x_0:
[----:B------:R-:W-:-:S00]  /*0020*/  BRA `(.L_x_0) ;  /* 0xfffffffc00fc7947 */ /* 0x000fc0000383ffff */
[----:B------:R-:W-:-:S00]  /*0030*/  NOP ;  /* 0x0000000000007918 */ /* 0x000fc00000000000 */
        /* <DEDUP_REMOVED lines=12> */
.L_x_1:


//--------------------- .nv.shared.reserved.0     --------------------------
	.section	.nv.shared.reserved.0,"aw",@nobits
	.weak		__nv_reservedSMEM_offset_0_alias
	.size		__nv_reservedSMEM_offset_0_alias, 0, 64
	.other		__nv_reservedSMEM_offset_0_alias,@"STO_CUDA_RESERVED_SHARED STV_DEFAULT"
__nv_reservedSMEM_offset_0_alias:
	.zero		0
	.zero		64


//--------------------- .nv.constant0._Z11helloKernelv --------------------------
	.section	.nv.constant0._Z11helloKernelv,"a",@progbits
	.sectionflags	@""
	.align	4
.nv.constant0._Z11helloKernelv:
	.zero		896


//--------------------- SYMBOLS --------------------------

	.type		.nv.reservedSmem.offset0,@object
	.size		.nv.reservedSmem.offset0,0x4
